	.headerflags	@"EF_CUDA_TEXMODE_UNIFIED EF_CUDA_64BIT_ADDRESS EF_CUDA_ACCELERATORS EF_CUDA_SM90 EF_CUDA_VIRTUAL_SM(EF_CUDA_SM90)"
	.elftype	@"ET_EXEC"


//--------------------- .nv.info                  --------------------------
	.section	.nv.info,"",@"SHT_CUDA_INFO"
	.align	4


	//----- nvinfo : EIATTR_REGCOUNT
	.align		4
        /*0000*/ 	.byte	0x04, 0x2f
        /*0002*/ 	.short	(.L_3 - .L_2)
	.align		4
.L_2:
        /*0004*/ 	.word	index@(triton_poi_fused__native_batch_norm_legit_no_training_convolution_relu_9)
        /*0008*/ 	.word	0x00000020


	//----- nvinfo : EIATTR_MIN_STACK_SIZE
	.align		4
.L_3:
        /*000c*/ 	.byte	0x04, 0x12
        /*000e*/ 	.short	(.L_5 - .L_4)
	.align		4
.L_4:
        /*0010*/ 	.word	index@(triton_poi_fused__native_batch_norm_legit_no_training_convolution_relu_9)
        /*0014*/ 	.word	0x00000000


	//----- nvinfo : EIATTR_FRAME_SIZE
	.align		4
.L_5:
        /*0018*/ 	.byte	0x04, 0x11
        /*001a*/ 	.short	(.L_7 - .L_6)
	.align		4
.L_6:
        /*001c*/ 	.word	index@(triton_poi_fused__native_batch_norm_legit_no_training_convolution_relu_9)
        /*0020*/ 	.word	0x00000000


	//----- nvinfo : EIATTR_MIN_STACK_SIZE
	.align		4
.L_7:
        /*0024*/ 	.byte	0x04, 0x12
        /*0026*/ 	.short	(.L_9 - .L_8)
	.align		4
.L_8:
        /*0028*/ 	.word	index@(triton_poi_fused__native_batch_norm_legit_no_training_convolution_relu_9)
        /*002c*/ 	.word	0x00000000
.L_9:


//--------------------- .nv.info.triton_poi_fused__native_batch_norm_legit_no_training_convolution_relu_9 --------------------------
	.section	.nv.info.triton_poi_fused__native_batch_norm_legit_no_training_convolution_relu_9,"",@"SHT_CUDA_INFO"
	.sectionflags	@""
	.align	4


	//----- nvinfo : EIATTR_CUDA_API_VERSION
	.align		4
        /*0000*/ 	.byte	0x04, 0x37
        /*0002*/ 	.short	(.L_11 - .L_10)
.L_10:
        /*0004*/ 	.word	0x0000007c


	//----- nvinfo : EIATTR_KPARAM_INFO
	.align		4
.L_11:
        /*0008*/ 	.byte	0x04, 0x17
        /*000a*/ 	.short	(.L_13 - .L_12)
.L_12:
        /*000c*/ 	.word	0x00000000
        /*0010*/ 	.short	0x0007
        /*0012*/ 	.short	0x0038
        /*0014*/ 	.byte	0x00, 0xf0, 0x11, 0x00


	//----- nvinfo : EIATTR_KPARAM_INFO
	.align		4
.L_13:
        /*0018*/ 	.byte	0x04, 0x17
        /*001a*/ 	.short	(.L_15 - .L_14)
.L_14:
        /*001c*/ 	.word	0x00000000
        /*0020*/ 	.short	0x0006
        /*0022*/ 	.short	0x0030
        /*0024*/ 	.byte	0x00, 0xf4, 0x21, 0x00


	//----- nvinfo : EIATTR_KPARAM_INFO
	.align		4
.L_15:
        /*0028*/ 	.byte	0x04, 0x17
        /*002a*/ 	.short	(.L_17 - .L_16)
.L_16:
        /*002c*/ 	.word	0x00000000
        /*0030*/ 	.short	0x0005
        /*0032*/ 	.short	0x0028
        /*0034*/ 	.byte	0x00, 0xf4, 0x21, 0x00


	//----- nvinfo : EIATTR_KPARAM_INFO
	.align		4
.L_17:
        /*0038*/ 	.byte	0x04, 0x17
        /*003a*/ 	.short	(.L_19 - .L_18)
.L_18:
        /*003c*/ 	.word	0x00000000
        /*0040*/ 	.short	0x0004
        /*0042*/ 	.short	0x0020
        /*0044*/ 	.byte	0x00, 0xf4, 0x21, 0x00


	//----- nvinfo : EIATTR_KPARAM_INFO
	.align		4
.L_19:
        /*0048*/ 	.byte	0x04, 0x17
        /*004a*/ 	.short	(.L_21 - .L_20)
.L_20:
        /*004c*/ 	.word	0x00000000
        /*0050*/ 	.short	0x0003
        /*0052*/ 	.short	0x0018
        /*0054*/ 	.byte	0x00, 0xf4, 0x21, 0x00


	//----- nvinfo : EIATTR_KPARAM_INFO
	.align		4
.L_21:
        /*0058*/ 	.byte	0x04, 0x17
        /*005a*/ 	.short	(.L_23 - .L_22)
.L_22:
        /*005c*/ 	.word	0x00000000
        /*0060*/ 	.short	0x0002
        /*0062*/ 	.short	0x0010
        /*0064*/ 	.byte	0x00, 0xf4, 0x21, 0x00


	//----- nvinfo : EIATTR_KPARAM_INFO
	.align		4
.L_23:
        /*0068*/ 	.byte	0x04, 0x17
        /*006a*/ 	.short	(.L_25 - .L_24)
.L_24:
        /*006c*/ 	.word	0x00000000
        /*0070*/ 	.short	0x0001
        /*0072*/ 	.short	0x0008
        /*0074*/ 	.byte	0x00, 0xf4, 0x21, 0x00


	//----- nvinfo : EIATTR_KPARAM_INFO
	.align		4
.L_25:
        /*0078*/ 	.byte	0x04, 0x17
        /*007a*/ 	.short	(.L_27 - .L_26)
.L_26:
        /*007c*/ 	.word	0x00000000
        /*0080*/ 	.short	0x0000
        /*0082*/ 	.short	0x0000
        /*0084*/ 	.byte	0x00, 0xf4, 0x21, 0x00


	//----- nvinfo : EIATTR_SPARSE_MMA_MASK
	.align		4
.L_27:
        /*0088*/ 	.byte	0x03, 0x50
        /*008a*/ 	.short	0x0000


	//----- nvinfo : EIATTR_MAXREG_COUNT
	.align		4
        /*008c*/ 	.byte	0x03, 0x1b
        /*008e*/ 	.short	0x00ff


	//----- nvinfo : EIATTR_EXIT_INSTR_OFFSETS
	.align		4
        /*0090*/ 	.byte	0x04, 0x1c
        /*0092*/ 	.short	(.L_29 - .L_28)


	//   ....[0]....
.L_28:
        /*0094*/ 	.word	0x000007e0


	//----- nvinfo : EIATTR_REQNTID
	.align		4
.L_29:
        /*0098*/ 	.byte	0x04, 0x10
        /*009a*/ 	.short	(.L_31 - .L_30)
.L_30:
        /*009c*/ 	.word	0x00000080
        /*00a0*/ 	.word	0x00000001
        /*00a4*/ 	.word	0x00000001


	//----- nvinfo : EIATTR_CBANK_PARAM_SIZE
	.align		4
.L_31:
        /*00a8*/ 	.byte	0x03, 0x19
        /*00aa*/ 	.short	0x003c


	//----- nvinfo : EIATTR_PARAM_CBANK
	.align		4
        /*00ac*/ 	.byte	0x04, 0x0a
        /*00ae*/ 	.short	(.L_33 - .L_32)
	.align		4
.L_32:
        /*00b0*/ 	.word	index@(.nv.constant0.triton_poi_fused__native_batch_norm_legit_no_training_convolution_relu_9)
        /*00b4*/ 	.short	0x0210
        /*00b6*/ 	.short	0x003c


	//----- nvinfo : EIATTR_SW_WAR
	.align		4
.L_33:
        /*00b8*/ 	.byte	0x04, 0x36
        /*00ba*/ 	.short	(.L_35 - .L_34)
.L_34:
        /*00bc*/ 	.word	0x00000008
.L_35:


//--------------------- .nv.callgraph             --------------------------
	.section	.nv.callgraph,"",@"SHT_CUDA_CALLGRAPH"
	.align	4
	.sectionentsize	8
	.align		4
        /*0000*/ 	.word	0x00000000
	.align		4
        /*0004*/ 	.word	0xffffffff
	.align		4
        /*0008*/ 	.word	0x00000000
	.align		4
        /*000c*/ 	.word	0xfffffffe
	.align		4
        /*0010*/ 	.word	0x00000000
	.align		4
        /*0014*/ 	.word	0xfffffffd
	.align		4
        /*0018*/ 	.word	0x00000000
	.align		4
        /*001c*/ 	.word	0xfffffffc


//--------------------- .nv.constant4             --------------------------
	.section	.nv.constant4,"a",@progbits
	.align	8
	.align		8
.nv.constant4:
        /*0000*/ 	.dword	_$_str
	.align		8
        /*0008*/ 	.dword	_$_str_$_2


//--------------------- .text.triton_poi_fused__native_batch_norm_legit_no_training_convolution_relu_9 --------------------------
	.section	.text.triton_poi_fused__native_batch_norm_legit_no_training_convolution_relu_9,"ax",@progbits
	.align	128
        .global         triton_poi_fused__native_batch_norm_legit_no_training_convolution_relu_9
        .type           triton_poi_fused__native_batch_norm_legit_no_training_convolution_relu_9,@function
        .size           triton_poi_fused__native_batch_norm_legit_no_training_convolution_relu_9,(.L_x_1 - triton_poi_fused__native_batch_norm_legit_no_training_convolution_relu_9)
        .other          triton_poi_fused__native_batch_norm_legit_no_training_convolution_relu_9,@"STO_CUDA_ENTRY STV_DEFAULT"
triton_poi_fused__native_batch_norm_legit_no_training_convolution_relu_9:
.text.triton_poi_fused__native_batch_norm_legit_no_training_convolution_relu_9:
[----:B------:R-:W-:Y:S01]  /*0000*/  LDC R1, c[0x0][0x28] ;  /* 0x00000a00ff017b82 */ /* 0x000fe20000000800 */
[----:B------:R-:W1:Y:S07]  /*0010*/  S2R R0, SR_TID.X ;  /* 0x0000000000007919 */ /* 0x000e6e0000002100 */
[----:B------:R-:W2:Y:S01]  /*0020*/  LDC.64 R4, c[0x0][0x228] ;  /* 0x00008a00ff047b82 */ /* 0x000ea20000000a00 */
[----:B------:R-:W-:Y:S01]  /*0030*/  ULDC.64 UR4, c[0x0][0x208] ;  /* 0x0000820000047ab9 */ /* 0x000fe20000000a00 */
[----:B------:R-:W3:Y:S06]  /*0040*/  S2R R7, SR_CTAID.X ;  /* 0x0000000000077919 */ /* 0x000eec0000002500 */
[----:B------:R-:W4:Y:S08]  /*0050*/  LDC.64 R16, c[0x0][0x218] ;  /* 0x00008600ff107b82 */ /* 0x000f300000000a00 */
[----:B------:R-:W5:Y:S01]  /*0060*/  LDC.64 R28, c[0x0][0x210] ;  /* 0x00008400ff1c7b82 */ /* 0x000f620000000a00 */
[----:B-1----:R-:W-:-:S02]  /*0070*/  SHF.L.U32 R0, R0, 0x2, RZ ;  /* 0x0000000200007819 */ /* 0x002fc400000006ff */
[----:B---3--:R-:W-:Y:S02]  /*0080*/  SHF.R.S32.HI R3, RZ, 0x15, R7 ;  /* 0x00000015ff037819 */ /* 0x008fe40000011407 */
[----:B------:R-:W-:Y:S02]  /*0090*/  LOP3.LUT R0, R0, 0x1fc, RZ, 0xc0, !PT ;  /* 0x000001fc00007812 */ /* 0x000fe400078ec0ff */
[----:B------:R-:W-:Y:S02]  /*00a0*/  SGXT R3, R3, 0x1 ;  /* 0x000000010303781a */ /* 0x000fe40000000200 */
[----:B------:R-:W-:-:S04]  /*00b0*/  LEA R0, R7, R0, 0xa ;  /* 0x0000000007007211 */ /* 0x000fc800078e50ff */
[----:B------:R-:W-:-:S04]  /*00c0*/  LEA.HI R3, R3, R0, RZ, 0x9 ;  /* 0x0000000003037211 */ /* 0x000fc800078f48ff */
[----:B------:R-:W-:-:S04]  /*00d0*/  LOP3.LUT R3, R3, 0xfffffe00, RZ, 0xc0, !PT ;  /* 0xfffffe0003037812 */ /* 0x000fc800078ec0ff */
[----:B------:R-:W-:Y:S01]  /*00e0*/  IADD3 R24, R0, -R3, RZ ;  /* 0x8000000300187210 */ /* 0x000fe20007ffe0ff */
[----:B-----5:R-:W-:Y:S01]  /*00f0*/  IMAD.WIDE R28, R0, 0x4, R28 ;  /* 0x00000004001c7825 */ /* 0x020fe200078e021c */
[----:B------:R-:W1:Y:S03]  /*0100*/  LDC.64 R2, c[0x0][0x220] ;  /* 0x00008800ff027b82 */ /* 0x000e660000000a00 */
[C---:B--2---:R-:W-:Y:S01]  /*0110*/  IMAD.WIDE R4, R24.reuse, 0x4, R4 ;  /* 0x0000000418047825 */ /* 0x044fe200078e0204 */
[----:B------:R-:W2:Y:S03]  /*0120*/  LDG.E.128 R12, desc[UR4][R28.64+0x800] ;  /* 0x000800041c0c7981 */ /* 0x000ea6000c1e1d00 */
[C---:B----4-:R-:W-:Y:S01]  /*0130*/  IMAD.WIDE R16, R24.reuse, 0x4, R16 ;  /* 0x0000000418107825 */ /* 0x050fe200078e0210 */
[----:B------:R-:W3:Y:S04]  /*0140*/  LDG.E.128 R20, desc[UR4][R28.64] ;  /* 0x000000041c147981 */ /* 0x000ee8000c1e1d00 */
[----:B------:R-:W4:Y:S04]  /*0150*/  LDG.E.EL.128 R4, desc[UR4][R4.64] ;  /* 0x0000000404047981 */ /* 0x000f28000c2e1d00 */
[----:B------:R-:W2:Y:S01]  /*0160*/  LDG.E.EL.128 R16, desc[UR4][R16.64] ;  /* 0x0000000410107981 */ /* 0x000ea2000c2e1d00 */
[----:B-1----:R-:W-:-:S05]  /*0170*/  IMAD.WIDE R2, R24, 0x4, R2 ;  /* 0x0000000418027825 */ /* 0x002fca00078e0202 */
[----:B------:R1:W5:Y:S02]  /*0180*/  LDG.E.EL.128 R8, desc[UR4][R2.64] ;  /* 0x0000000402087981 */ /* 0x000364000c2e1d00 */
[----:B-1----:R-:W-:Y:S01]  /*0190*/  HFMA2.MMA R2, -RZ, RZ, 1.625, 0 ;  /* 0x3e800000ff027435 */ /* 0x002fe200000001ff */
[----:B----4-:R-:W-:Y:S01]  /*01a0*/  FADD R4, R4, 9.9999997473787516356e-06 ;  /* 0x3727c5ac04047421 */ /* 0x010fe20000000000 */
[----:B------:R-:W-:-:S03]  /*01b0*/  FADD R5, R5, 9.9999997473787516356e-06 ;  /* 0x3727c5ac05057421 */ /* 0x000fc60000000000 */
[----:B------:R-:W1:Y:S08]  /*01c0*/  MUFU.SQRT R25, R4 ;  /* 0x0000000400197308 */ /* 0x000e700000002000 */
[----:B------:R-:W4:Y:S01]  /*01d0*/  MUFU.SQRT R26, R5 ;  /* 0x00000005001a7308 */ /* 0x000f220000002000 */
[----:B------:R-:W-:Y:S01]  /*01e0*/  FADD R6, R6, 9.9999997473787516356e-06 ;  /* 0x3727c5ac06067421 */ /* 0x000fe20000000000 */
[----:B-1----:R-:W-:-:S02]  /*01f0*/  FSETP.GT.AND P0, PT, R25, 8.50705917302346158658e+37, PT ;  /* 0x7e8000001900780b */ /* 0x002fc40003f04000 */
[C---:B------:R-:W-:Y:S02]  /*0200*/  FSETP.GEU.AND P3, PT, R25.reuse, 1.175494350822287508e-38, PT ;  /* 0x008000001900780b */ /* 0x040fe40003f6e000 */
[C---:B----4-:R-:W-:Y:S02]  /*0210*/  FSETP.GT.AND P1, PT, R26.reuse, 8.50705917302346158658e+37, PT ;  /* 0x7e8000001a00780b */ /* 0x050fe40003f24000 */
[----:B------:R-:W-:Y:S01]  /*0220*/  FSETP.GEU.AND P4, PT, R26, 1.175494350822287508e-38, PT ;  /* 0x008000001a00780b */ /* 0x000fe20003f8e000 */
[----:B------:R-:W1:Y:S06]  /*0230*/  MUFU.SQRT R6, R6 ;  /* 0x0000000600067308 */ /* 0x000e6c0000002000 */
[----:B------:R-:W-:-:S04]  /*0240*/  @P0 FMUL R25, R25, 0.25 ;  /* 0x3e80000019190820 */ /* 0x000fc80000400000 */
[----:B------:R-:W-:Y:S01]  /*0250*/  @!P3 FMUL R25, R25, 16777216 ;  /* 0x4b8000001919b820 */ /* 0x000fe20000400000 */
[----:B------:R-:W-:-:S04]  /*0260*/  @P1 FMUL R26, R26, 0.25 ;  /* 0x3e8000001a1a1820 */ /* 0x000fc80000400000 */
[----:B------:R-:W-:Y:S01]  /*0270*/  @!P4 FMUL R26, R26, 16777216 ;  /* 0x4b8000001a1ac820 */ /* 0x000fe20000400000 */
[----:B------:R-:W4:Y:S01]  /*0280*/  MUFU.RCP R25, R25 ;  /* 0x0000001900197308 */ /* 0x000f220000001000 */
[----:B-1----:R-:W-:Y:S02]  /*0290*/  FSETP.GT.AND P2, PT, R6, 8.50705917302346158658e+37, PT ;  /* 0x7e8000000600780b */ /* 0x002fe40003f44000 */
[----:B------:R-:W-:-:S05]  /*02a0*/  FSEL R4, R2, 1, P0 ;  /* 0x3f80000002047808 */ /* 0x000fca0000000000 */
[----:B------:R-:W1:Y:S01]  /*02b0*/  MUFU.RCP R26, R26 ;  /* 0x0000001a001a7308 */ /* 0x000e620000001000 */
[----:B------:R-:W-:Y:S02]  /*02c0*/  FSETP.GEU.AND P5, PT, R6, 1.175494350822287508e-38, PT ;  /* 0x008000000600780b */ /* 0x000fe40003fae000 */
[----:B------:R-:W-:Y:S01]  /*02d0*/  FSEL R3, R2, 1, P1 ;  /* 0x3f80000002037808 */ /* 0x000fe20000800000 */
[----:B------:R-:W-:-:S04]  /*02e0*/  @!P3 FMUL R4, R4, 16777216 ;  /* 0x4b8000000404b820 */ /* 0x000fc80000400000 */
[----:B------:R-:W-:Y:S01]  /*02f0*/  @!P4 FMUL R3, R3, 16777216 ;  /* 0x4b8000000303c820 */ /* 0x000fe20000400000 */
[----:B----4-:R-:W-:Y:S01]  /*0300*/  FMUL R5, R25, R4 ;  /* 0x0000000419057220 */ /* 0x010fe20000400000 */
[----:B------:R-:W-:Y:S01]  /*0310*/  @P2 FMUL R6, R6, 0.25 ;  /* 0x3e80000006062820 */ /* 0x000fe20000400000 */
[--C-:B--2---:R-:W-:Y:S01]  /*0320*/  FADD R15, R15, R19.reuse ;  /* 0x000000130f0f7221 */ /* 0x104fe20000000000 */
[--C-:B------:R-:W-:Y:S01]  /*0330*/  FADD R14, R14, R18.reuse ;  /* 0x000000120e0e7221 */ /* 0x100fe20000000000 */
[----:B---3--:R-:W-:Y:S01]  /*0340*/  FADD R19, R23, R19 ;  /* 0x0000001317137221 */ /* 0x008fe20000000000 */
[----:B------:R-:W-:Y:S01]  /*0350*/  FADD R18, R22, R18 ;  /* 0x0000001216127221 */ /* 0x000fe20000000000 */
[----:B-1----:R-:W-:Y:S01]  /*0360*/  FMUL R4, R26, R3 ;  /* 0x000000031a047220 */ /* 0x002fe20000400000 */
[----:B------:R-:W1:Y:S01]  /*0370*/  LDC.64 R22, c[0x0][0x238] ;  /* 0x00008e00ff167b82 */ /* 0x000e620000000a00 */
[----:B------:R-:W-:-:S07]  /*0380*/  @!P5 FMUL R6, R6, 16777216 ;  /* 0x4b8000000606d820 */ /* 0x000fce0000400000 */
[----:B------:R-:W2:Y:S01]  /*0390*/  LDC.64 R26, c[0x0][0x230] ;  /* 0x00008c00ff1a7b82 */ /* 0x000ea20000000a00 */
[----:B------:R-:W3:Y:S01]  /*03a0*/  MUFU.RCP R6, R6 ;  /* 0x0000000600067308 */ /* 0x000ee20000001000 */
[----:B------:R-:W-:Y:S01]  /*03b0*/  FSEL R3, R2, 1, P2 ;  /* 0x3f80000002037808 */ /* 0x000fe20001000000 */
[--C-:B------:R-:W-:Y:S01]  /*03c0*/  FADD R12, R12, R16.reuse ;  /* 0x000000100c0c7221 */ /* 0x100fe20000000000 */
[----:B------:R-:W-:Y:S01]  /*03d0*/  FADD R16, R20, R16 ;  /* 0x0000001014107221 */ /* 0x000fe20000000000 */
[--C-:B------:R-:W-:Y:S02]  /*03e0*/  FADD R13, R13, R17.reuse ;  /* 0x000000110d0d7221 */ /* 0x100fe40000000000 */
[----:B------:R-:W-:Y:S01]  /*03f0*/  @!P5 FMUL R3, R3, 16777216 ;  /* 0x4b8000000303d820 */ /* 0x000fe20000400000 */
[----:B------:R-:W-:-:S03]  /*0400*/  FADD R17, R21, R17 ;  /* 0x0000001115117221 */ /* 0x000fc60000000000 */
[----:B---3--:R-:W-:Y:S01]  /*0410*/  FMUL R3, R6, R3 ;  /* 0x0000000306037220 */ /* 0x008fe20000400000 */
[C---:B-----5:R-:W-:Y:S01]  /*0420*/  FADD R6, -R8.reuse, R12 ;  /* 0x0000000c08067221 */ /* 0x060fe20000000100 */
[----:B------:R-:W-:Y:S01]  /*0430*/  FADD R8, -R8, R16 ;  /* 0x0000001008087221 */ /* 0x000fe20000000100 */
[----:B--2---:R-:W-:-:S04]  /*0440*/  IMAD.WIDE R20, R24, 0x4, R26 ;  /* 0x0000000418147825 */ /* 0x004fc800078e021a */
[----:B-1----:R-:W-:-:S04]  /*0450*/  IMAD.WIDE R24, R24, 0x4, R22 ;  /* 0x0000000418187825 */ /* 0x002fc800078e0216 */
[----:B------:R-:W-:Y:S01]  /*0460*/  FADD R23, -R9, R13 ;  /* 0x0000000d09177221 */ /* 0x000fe20000000100 */
[C---:B------:R-:W-:Y:S01]  /*0470*/  FMUL R6, R5.reuse, R6 ;  /* 0x0000000605067220 */ /* 0x040fe20000400000 */
[----:B------:R-:W-:Y:S02]  /*0480*/  FMUL R5, R5, R8 ;  /* 0x0000000805057220 */ /* 0x000fe40000400000 */
[----:B------:R-:W-:Y:S01]  /*0490*/  FMUL R8, R4, R23 ;  /* 0x0000001704087220 */ /* 0x000fe20000400000 */
[----:B------:R-:W2:Y:S04]  /*04a0*/  LDG.E.EL.128 R24, desc[UR4][R24.64] ;  /* 0x0000000418187981 */ /* 0x000ea8000c2e1d00 */
[----:B------:R-:W2:Y:S01]  /*04b0*/  LDG.E.EL.128 R20, desc[UR4][R20.64] ;  /* 0x0000000414147981 */ /* 0x000ea2000c2e1d00 */
[----:B------:R-:W-:-:S04]  /*04c0*/  FADD R9, -R9, R17 ;  /* 0x0000001109097221 */ /* 0x000fc80000000100 */
[----:B------:R-:W-:Y:S01]  /*04d0*/  FMUL R9, R4, R9 ;  /* 0x0000000904097220 */ /* 0x000fe20000400000 */
[----:B------:R-:W-:-:S04]  /*04e0*/  FADD R4, R7, 9.9999997473787516356e-06 ;  /* 0x3727c5ac07047421 */ /* 0x000fc80000000000 */
[----:B------:R-:W1:Y:S02]  /*04f0*/  MUFU.SQRT R7, R4 ;  /* 0x0000000400077308 */ /* 0x000e640000002000 */
[C---:B-1----:R-:W-:Y:S02]  /*0500*/  FSETP.GT.AND P0, PT, R7.reuse, 8.50705917302346158658e+37, PT ;  /* 0x7e8000000700780b */ /* 0x042fe40003f04000 */
[----:B------:R-:W-:-:S11]  /*0510*/  FSETP.GEU.AND P1, PT, R7, 1.175494350822287508e-38, PT ;  /* 0x008000000700780b */ /* 0x000fd60003f2e000 */
[----:B------:R-:W-:-:S04]  /*0520*/  @P0 FMUL R7, R7, 0.25 ;  /* 0x3e80000007070820 */ /* 0x000fc80000400000 */
[----:B------:R-:W-:-:S06]  /*0530*/  @!P1 FMUL R7, R7, 16777216 ;  /* 0x4b80000007079820 */ /* 0x000fcc0000400000 */
[----:B------:R-:W1:Y:S01]  /*0540*/  MUFU.RCP R7, R7 ;  /* 0x0000000700077308 */ /* 0x000e620000001000 */
[----:B------:R-:W-:-:S05]  /*0550*/  FSEL R2, R2, 1, P0 ;  /* 0x3f80000002027808 */ /* 0x000fca0000000000 */
[----:B------:R-:W-:-:S04]  /*0560*/  @!P1 FMUL R2, R2, 16777216 ;  /* 0x4b80000002029820 */ /* 0x000fc80000400000 */
[----:B-1----:R-:W-:Y:S01]  /*0570*/  FMUL R2, R7, R2 ;  /* 0x0000000207027220 */ /* 0x002fe20000400000 */
[C---:B------:R-:W-:Y:S01]  /*0580*/  FADD R7, -R11.reuse, R15 ;  /* 0x0000000f0b077221 */ /* 0x040fe20000000100 */
[----:B------:R-:W-:Y:S01]  /*0590*/  FADD R11, -R11, R19 ;  /* 0x000000130b0b7221 */ /* 0x000fe20000000100 */
[----:B------:R-:W-:Y:S04]  /*05a0*/  STG.E.128 desc[UR4][R28.64], R16 ;  /* 0x000000101c007986 */ /* 0x000fe8000c101d04 */
[----:B------:R-:W-:Y:S01]  /*05b0*/  STG.E.128 desc[UR4][R28.64+0x800], R12 ;  /* 0x0008000c1c007986 */ /* 0x000fe2000c101d04 */
[C-C-:B--2---:R-:W-:Y:S01]  /*05c0*/  FFMA R4, R20.reuse, R5, R24.reuse ;  /* 0x0000000514047223 */ /* 0x144fe20000000018 */
[----:B------:R-:W-:Y:S01]  /*05d0*/  FFMA R20, R20, R6, R24 ;  /* 0x0000000614147223 */ /* 0x000fe20000000018 */
[C-C-:B------:R-:W-:Y:S01]  /*05e0*/  FFMA R9, R21.reuse, R9, R25.reuse ;  /* 0x0000000915097223 */ /* 0x140fe20000000019 */
[----:B------:R-:W-:Y:S01]  /*05f0*/  FFMA R8, R21, R8, R25 ;  /* 0x0000000815087223 */ /* 0x000fe20000000019 */
[----:B------:R-:W-:Y:S01]  /*0600*/  FADD R6, -R10, R14 ;  /* 0x0000000e0a067221 */ /* 0x000fe20000000100 */
[----:B------:R-:W1:Y:S03]  /*0610*/  LDC.64 R24, c[0x0][0x240] ;  /* 0x00009000ff187b82 */ /* 0x000e660000000a00 */
[----:B------:R-:W-:Y:S01]  /*0620*/  FMUL R5, R3, R6 ;  /* 0x0000000603057220 */ /* 0x000fe20000400000 */
[----:B------:R-:W-:Y:S01]  /*0630*/  FMUL R6, R2, R7 ;  /* 0x0000000702067220 */ /* 0x000fe20000400000 */
[----:B------:R-:W-:Y:S01]  /*0640*/  FADD R10, -R10, R18 ;  /* 0x000000120a0a7221 */ /* 0x000fe20000000100 */
[----:B------:R-:W-:-:S02]  /*0650*/  FMUL R2, R2, R11 ;  /* 0x0000000b02027220 */ /* 0x000fc40000400000 */
[--C-:B------:R-:W-:Y:S01]  /*0660*/  FFMA R7, R23, R6, R27.reuse ;  /* 0x0000000617077223 */ /* 0x100fe2000000001b */
[----:B------:R-:W-:Y:S01]  /*0670*/  FMUL R3, R3, R10 ;  /* 0x0000000a03037220 */ /* 0x000fe20000400000 */
[C-C-:B------:R-:W-:Y:S01]  /*0680*/  FFMA R5, R22.reuse, R5, R26.reuse ;  /* 0x0000000516057223 */ /* 0x140fe2000000001a */
[----:B------:R-:W-:Y:S02]  /*0690*/  FFMA R2, R23, R2, R27 ;  /* 0x0000000217027223 */ /* 0x000fe4000000001b */
[----:B------:R-:W-:Y:S01]  /*06a0*/  FSETP.GEU.AND P6, PT, R7, RZ, PT ;  /* 0x000000ff0700720b */ /* 0x000fe20003fce000 */
[----:B------:R-:W-:Y:S01]  /*06b0*/  FFMA R3, R22, R3, R26 ;  /* 0x0000000316037223 */ /* 0x000fe2000000001a */
[----:B------:R-:W-:Y:S02]  /*06c0*/  FSETP.GEU.AND P5, PT, R5, RZ, PT ;  /* 0x000000ff0500720b */ /* 0x000fe40003fae000 */
[----:B------:R-:W-:Y:S02]  /*06d0*/  FSETP.GEU.AND P4, PT, R8, RZ, PT ;  /* 0x000000ff0800720b */ /* 0x000fe40003f8e000 */
[----:B------:R-:W-:-:S02]  /*06e0*/  SEL R7, R7, RZ, P6 ;  /* 0x000000ff07077207 */ /* 0x000fc40003000000 */
[----:B------:R-:W-:Y:S02]  /*06f0*/  FSETP.GEU.AND P6, PT, R4, RZ, PT ;  /* 0x000000ff0400720b */ /* 0x000fe40003fce000 */
[----:B------:R-:W-:Y:S02]  /*0700*/  FSETP.GEU.AND P0, PT, R20, RZ, PT ;  /* 0x000000ff1400720b */ /* 0x000fe40003f0e000 */
[----:B------:R-:W-:Y:S02]  /*0710*/  FSETP.GEU.AND P3, PT, R2, RZ, PT ;  /* 0x000000ff0200720b */ /* 0x000fe40003f6e000 */
[----:B------:R-:W-:Y:S02]  /*0720*/  FSETP.GEU.AND P2, PT, R3, RZ, PT ;  /* 0x000000ff0300720b */ /* 0x000fe40003f4e000 */
[----:B------:R-:W-:Y:S02]  /*0730*/  FSETP.GEU.AND P1, PT, R9, RZ, PT ;  /* 0x000000ff0900720b */ /* 0x000fe40003f2e000 */
[----:B------:R-:W-:-:S02]  /*0740*/  SEL R6, R5, RZ, P5 ;  /* 0x000000ff05067207 */ /* 0x000fc40002800000 */
[----:B------:R-:W-:Y:S01]  /*0750*/  SEL R5, R8, RZ, P4 ;  /* 0x000000ff08057207 */ /* 0x000fe20002000000 */
[----:B-1----:R-:W-:Y:S01]  /*0760*/  IMAD.WIDE R24, R0, 0x4, R24 ;  /* 0x0000000400187825 */ /* 0x002fe200078e0218 */
[----:B------:R-:W-:Y:S02]  /*0770*/  SEL R8, R4, RZ, P6 ;  /* 0x000000ff04087207 */ /* 0x000fe40003000000 */
[----:B------:R-:W-:Y:S02]  /*0780*/  SEL R11, R2, RZ, P3 ;  /* 0x000000ff020b7207 */ /* 0x000fe40001800000 */
[----:B------:R-:W-:Y:S02]  /*0790*/  SEL R10, R3, RZ, P2 ;  /* 0x000000ff030a7207 */ /* 0x000fe40001000000 */
[----:B------:R-:W-:Y:S02]  /*07a0*/  SEL R9, R9, RZ, P1 ;  /* 0x000000ff09097207 */ /* 0x000fe40000800000 */
[----:B------:R-:W-:-:S03]  /*07b0*/  SEL R4, R20, RZ, P0 ;  /* 0x000000ff14047207 */ /* 0x000fc60000000000 */
[----:B------:R-:W-:Y:S04]  /*07c0*/  STG.E.128 desc[UR4][R24.64], R8 ;  /* 0x0000000818007986 */ /* 0x000fe8000c101d04 */
[----:B------:R-:W-:Y:S01]  /*07d0*/  STG.E.128 desc[UR4][R24.64+0x800], R4 ;  /* 0x0008000418007986 */ /* 0x000fe2000c101d04 */
[----:B------:R-:W-:Y:S05]  /*07e0*/  EXIT ;  /* 0x000000000000794d */ /* 0x000fea0003800000 */
.L_x_0:
[----:B------:R-:W-:-:S00]  /*07f0*/  BRA `(.L_x_0) ;  /* 0xfffffffc00fc7947 */ /* 0x000fc0000383ffff */
[----:B------:R-:W-:-:S00]  /*0800*/  NOP ;  /* 0x0000000000007918 */ /* 0x000fc00000000000 */
[----:B------:R-:W-:-:S00]  /*0810*/  NOP ;  /* 0x0000000000007918 */ /* 0x000fc00000000000 */
[----:B------:R-:W-:-:S00]  /*0820*/  NOP ;  /* 0x0000000000007918 */ /* 0x000fc00000000000 */
[----:B------:R-:W-:-:S00]  /*0830*/  NOP ;  /* 0x0000000000007918 */ /* 0x000fc00000000000 */
[----:B------:R-:W-:-:S00]  /*0840*/  NOP ;  /* 0x0000000000007918 */ /* 0x000fc00000000000 */
[----:B------:R-:W-:-:S00]  /*0850*/  NOP ;  /* 0x0000000000007918 */ /* 0x000fc00000000000 */
[----:B------:R-:W-:-:S00]  /*0860*/  NOP ;  /* 0x0000000000007918 */ /* 0x000fc00000000000 */
[----:B------:R-:W-:-:S00]  /*0870*/  NOP ;  /* 0x0000000000007918 */ /* 0x000fc00000000000 */
.L_x_1:


//--------------------- .nv.global.init           --------------------------
	.section	.nv.global.init,"aw",@progbits
.nv.global.init:
	.type		_$_str,@object
	.size		_$_str,(_$_str_$_2 - _$_str)
_$_str:
        /*0000*/ 	.byte	0x5f, 0x5f, 0x43, 0x55, 0x44, 0x41, 0x5f, 0x46, 0x54, 0x5a, 0x00
	.type		_$_str_$_2,@object
	.size		_$_str_$_2,(.L_1 - _$_str_$_2)
_$_str_$_2:
        /*000b*/ 	.byte	0x5f, 0x5f, 0x43, 0x55, 0x44, 0x41, 0x5f, 0x50, 0x52, 0x45, 0x43, 0x5f, 0x53, 0x51, 0x52, 0x54
        /*001b*/ 	.byte	0x00
.L_1:


//--------------------- .nv.constant0.triton_poi_fused__native_batch_norm_legit_no_training_convolution_relu_9 --------------------------
	.section	.nv.constant0.triton_poi_fused__native_batch_norm_legit_no_training_convolution_relu_9,"a",@progbits
	.sectionflags	@""
	.align	4
.nv.constant0.triton_poi_fused__native_batch_norm_legit_no_training_convolution_relu_9:
	.zero		588
